//
// Generated by NVIDIA NVVM Compiler
//
// Compiler Build ID: CL-36424714
// Cuda compilation tools, release 13.0, V13.0.88
// Based on NVVM 20.0.0
//

.version 9.0
.target sm_100
.address_size 64

	// .globl	_Z12hello_kernelv
.extern .func  (.param .b32 func_retval0) vprintf
(
	.param .b64 vprintf_param_0,
	.param .b64 vprintf_param_1
)
;
.global .align 1 .b8 $str[23] = {72, 101, 108, 108, 111, 32, 102, 114, 111, 109, 32, 116, 104, 114, 101, 97, 100, 32, 37, 100, 33, 10};

.visible .entry _Z12hello_kernelv()
{
	.local .align 8 .b8 	__local_depot0[8];
	.reg .b64 	%SP;
	.reg .b64 	%SPL;
	.reg .b32 	%r<7>;
	.reg .b64 	%rd<5>;

	mov.u64 	%SPL, __local_depot0;
	cvta.local.u64 	%SP, %SPL;
	add.u64 	%rd1, %SP, 0;
	add.u64 	%rd2, %SPL, 0;
	mov.u32 	%r1, %ntid.x;
	mov.u32 	%r2, %ctaid.x;
	mov.u32 	%r3, %tid.x;
	mad.lo.s32 	%r4, %r1, %r2, %r3;
	st.local.u32 	[%rd2], %r4;
	mov.u64 	%rd3, $str;
	cvta.global.u64 	%rd4, %rd3;
	{ // callseq 0, 0
	.param .b64 param0;
	st.param.b64 	[param0], %rd4;
	.param .b64 param1;
	st.param.b64 	[param1], %rd1;
	.param .b32 retval0;
	call.uni (retval0), 
	vprintf, 
	(
	param0, 
	param1
	);
	ld.param.b32 	%r5, [retval0];
	} // callseq 0
	ret;

}


// ===== COMPILED SASS (sm_100) =====

	.target	sm_100

	.elftype	@"ET_EXEC"


//--------------------- .note.nv.tkinfo           --------------------------
	.section	.note.nv.tkinfo,"",@"SHT_NOTE"
	.sectionflags	@"SHF_NOTE_NV_TKINFO"
	.tkinfo
        /*0018*/ 	.word	0x00000002
        /*0030*/ 	.string	""
        /*0030*/ 	.string	"ptxas"
        /*0030*/ 	.string	"Cuda compilation tools, release 13.0, V13.0.88"
        /*0030*/ 	.string	"Build cuda_13.0.r13.0/compiler.36424714_0"
        /*0030*/ 	.string	"-arch sm_100 -m 64 "



//--------------------- .note.nv.cuinfo           --------------------------
	.section	.note.nv.cuinfo,"",@"SHT_NOTE"
	.sectionflags	@"SHF_NOTE_NV_CUINFO"
        /*0018*/ 	.short	0x0002
        /*001a*/ 	.short	0x0064
        /*001c*/ 	.short	0x0082
	.zero		2


//--------------------- .nv.info                  --------------------------
	.section	.nv.info,"",@"SHT_CUDA_INFO"
	.align	4


	//----- nvinfo : EIATTR_REGCOUNT
	.align		4
        /*0000*/ 	.byte	0x04, 0x2f
        /*0002*/ 	.short	(.L_2 - .L_1)
	.align		4
.L_1:
        /*0004*/ 	.word	index@(_Z12hello_kernelv)
        /*0008*/ 	.word	0x00000018


	//----- nvinfo : EIATTR_FRAME_SIZE
	.align		4
.L_2:
        /*000c*/ 	.byte	0x04, 0x11
        /*000e*/ 	.short	(.L_4 - .L_3)
	.align		4
.L_3:
        /*0010*/ 	.word	index@(_Z12hello_kernelv)
        /*0014*/ 	.word	0x00000008


	//----- nvinfo : EIATTR_MIN_STACK_SIZE
	.align		4
.L_4:
        /*0018*/ 	.byte	0x04, 0x12
        /*001a*/ 	.short	(.L_6 - .L_5)
	.align		4
.L_5:
        /*001c*/ 	.word	index@(_Z12hello_kernelv)
        /*0020*/ 	.word	0x00000008
.L_6:


//--------------------- .nv.compat                --------------------------
	.section	.nv.compat,"",@"SHT_CUDA_COMPAT_INFO"
	.align	4
        /*0000*/ 	.byte	0x02, 0x09, 0x00, 0x00, 0x02, 0x02, 0x01, 0x00, 0x02, 0x05, 0x05, 0x00, 0x03, 0x07, 0x01, 0x01
        /*0010*/ 	.byte	0x02, 0x03, 0x00, 0x00, 0x02, 0x06, 0x01, 0x00, 0x04, 0x0b, 0x08, 0x00, 0x09, 0x00, 0x00, 0x00
        /*0020*/ 	.byte	0x00, 0x00, 0x00, 0x00


//--------------------- .nv.info._Z12hello_kernelv --------------------------
	.section	.nv.info._Z12hello_kernelv,"",@"SHT_CUDA_INFO"
	.sectionflags	@""
	.align	4


	//----- nvinfo : EIATTR_CUDA_API_VERSION
	.align		4
        /*0000*/ 	.byte	0x04, 0x37
        /*0002*/ 	.short	(.L_8 - .L_7)
.L_7:
        /*0004*/ 	.word	0x00000082


	//----- nvinfo : EIATTR_SPARSE_MMA_MASK
	.align		4
.L_8:
        /*0008*/ 	.byte	0x03, 0x50
        /*000a*/ 	.short	0x0000


	//----- nvinfo : EIATTR_MAXREG_COUNT
	.align		4
        /*000c*/ 	.byte	0x03, 0x1b
        /*000e*/ 	.short	0x00ff


	//----- nvinfo : EIATTR_EXTERNS
	.align		4
        /*0010*/ 	.byte	0x04, 0x0f
        /*0012*/ 	.short	(.L_10 - .L_9)


	//   ....[0]....
	.align		4
.L_9:
        /*0014*/ 	.word	index@(vprintf)


	//----- nvinfo : EIATTR_MERCURY_ISA_VERSION
	.align		4
.L_10:
        /*0018*/ 	.byte	0x03, 0x5f
        /*001a*/ 	.short	0x0101


	//----- nvinfo : EIATTR_VRC_CTA_INIT_COUNT
	.align		4
        /*001c*/ 	.byte	0x02, 0x4a
	.zero		1
	.zero		1


	//----- nvinfo : EIATTR_SYSCALL_OFFSETS
	.align		4
        /*0020*/ 	.byte	0x04, 0x46
        /*0022*/ 	.short	(.L_12 - .L_11)


	//   ....[0]....
.L_11:
        /*0024*/ 	.word	0x00000110


	//----- nvinfo : EIATTR_EXIT_INSTR_OFFSETS
	.align		4
.L_12:
        /*0028*/ 	.byte	0x04, 0x1c
        /*002a*/ 	.short	(.L_14 - .L_13)


	//   ....[0]....
.L_13:
        /*002c*/ 	.word	0x00000120


	//----- nvinfo : EIATTR_SW_WAR
	.align		4
.L_14:
        /*0030*/ 	.byte	0x04, 0x36
        /*0032*/ 	.short	(.L_16 - .L_15)
.L_15:
        /*0034*/ 	.word	0x00000008
.L_16:


//--------------------- .nv.callgraph             --------------------------
	.section	.nv.callgraph,"",@"SHT_CUDA_CALLGRAPH"
	.align	4
	.sectionentsize	8
	.align		4
        /*0000*/ 	.word	0x00000000
	.align		4
        /*0004*/ 	.word	0xffffffff
	.align		4
        /*0008*/ 	.word	index@(_Z12hello_kernelv)
	.align		4
        /*000c*/ 	.word	index@(vprintf)
	.align		4
        /*0010*/ 	.word	0x00000000
	.align		4
        /*0014*/ 	.word	0xfffffffe
	.align		4
        /*0018*/ 	.word	0x00000000
	.align		4
        /*001c*/ 	.word	0xfffffffd
	.align		4
        /*0020*/ 	.word	0x00000000
	.align		4
        /*0024*/ 	.word	0xfffffffc


//--------------------- .nv.constant4             --------------------------
	.section	.nv.constant4,"a",@progbits
	.align	8
	.align		8
.nv.constant4:
        /*0000*/ 	.dword	vprintf
	.align		8
        /*0008*/ 	.dword	$str


//--------------------- .text._Z12hello_kernelv   --------------------------
	.section	.text._Z12hello_kernelv,"ax",@progbits
	.align	128
        .global         _Z12hello_kernelv
        .type           _Z12hello_kernelv,@function
        .size           _Z12hello_kernelv,(.L_x_2 - _Z12hello_kernelv)
        .other          _Z12hello_kernelv,@"STO_CUDA_ENTRY STV_DEFAULT"
_Z12hello_kernelv:
.text._Z12hello_kernelv:
[----:B------:R-:W0:Y:S01]  /*0000*/  LDC R1, c[0x0][0x37c] ;  /* 0x0000df00ff017b82 */ /* 0x000e220000000800 */
[----:B------:R-:W1:Y:S01]  /*0010*/  S2R R0, SR_CTAID.X ;  /* 0x0000000000007919 */ /* 0x000e620000002500 */
[----:B------:R-:W2:Y:S01]  /*0020*/  LDCU UR5, c[0x0][0x2fc] ;  /* 0x00005f80ff0577ac */ /* 0x000ea20008000800 */
[----:B------:R-:W-:Y:S01]  /*0030*/  MOV R2, 0x0 ;  /* 0x0000000000027802 */ /* 0x000fe20000000f00 */
[----:B0-----:R-:W-:Y:S01]  /*0040*/  VIADD R1, R1, 0xfffffff8 ;  /* 0xfffffff801017836 */ /* 0x001fe20000000000 */
[----:B------:R-:W1:Y:S01]  /*0050*/  S2R R3, SR_TID.X ;  /* 0x0000000000037919 */ /* 0x000e620000002100 */
[----:B------:R-:W1:Y:S01]  /*0060*/  LDCU UR6, c[0x0][0x360] ;  /* 0x00006c00ff0677ac */ /* 0x000e620008000800 */
[----:B------:R-:W0:Y:S02]  /*0070*/  LDCU UR4, c[0x0][0x2f8] ;  /* 0x00005f00ff0477ac */ /* 0x000e240008000800 */
[----:B0-----:R-:W-:-:S05]  /*0080*/  IADD3 R6, P0, PT, R1, UR4, RZ ;  /* 0x0000000401067c10 */ /* 0x001fca000ff1e0ff */
[----:B--2---:R-:W-:Y:S02]  /*0090*/  IMAD.X R7, RZ, RZ, UR5, P0 ;  /* 0x00000005ff077e24 */ /* 0x004fe400080e06ff */
[----:B-1----:R-:W-:Y:S01]  /*00a0*/  IMAD R0, R0, UR6, R3 ;  /* 0x0000000600007c24 */ /* 0x002fe2000f8e0203 */
[----:B------:R-:W0:Y:S01]  /*00b0*/  LDCU.64 UR6, c[0x4][0x8] ;  /* 0x01000100ff0677ac */ /* 0x000e220008000a00 */
[----:B------:R-:W1:Y:S03]  /*00c0*/  LDC.64 R2, c[0x4][R2] ;  /* 0x0100000002027b82 */ /* 0x000e660000000a00 */
[----:B------:R2:W-:Y:S01]  /*00d0*/  STL [R1], R0 ;  /* 0x0000000001007387 */ /* 0x0005e20000100800 */
[----:B0-----:R-:W-:Y:S01]  /*00e0*/  IMAD.U32 R4, RZ, RZ, UR6 ;  /* 0x00000006ff047e24 */ /* 0x001fe2000f8e00ff */
[----:B--2---:R-:W-:-:S07]  /*00f0*/  MOV R5, UR7 ;  /* 0x0000000700057c02 */ /* 0x004fce0008000f00 */
[----:B------:R-:W-:-:S07]  /*0100*/  LEPC R20, `(.L_x_0) ;  /* 0x000000001014794e */ /* 0x000fce0000000000 */
[----:B-1----:R-:W-:Y:S05]  /*0110*/  CALL.ABS.NOINC R2 ;  /* 0x0000000002007343 */ /* 0x002fea0003c00000 */
.L_x_0:
[----:B------:R-:W-:Y:S05]  /*0120*/  EXIT ;  /* 0x000000000000794d */ /* 0x000fea0003800000 */
.L_x_1:
[----:B------:R-:W-:-:S00]  /*0130*/  BRA `(.L_x_1) ;  /* 0xfffffffc00fc7947 */ /* 0x000fc0000383ffff */
[----:B------:R-:W-:-:S00]  /*0140*/  NOP ;  /* 0x0000000000007918 */ /* 0x000fc00000000000 */
        /* <DEDUP_REMOVED lines=11> */
.L_x_2:


//--------------------- .nv.global.init           --------------------------
	.section	.nv.global.init,"aw",@progbits
.nv.global.init:
	.type		$str,@object
	.size		$str,(.L_0 - $str)
$str:
        /*0000*/ 	.byte	0x48, 0x65, 0x6c, 0x6c, 0x6f, 0x20, 0x66, 0x72, 0x6f, 0x6d, 0x20, 0x74, 0x68, 0x72, 0x65, 0x61
        /*0010*/ 	.byte	0x64, 0x20, 0x25, 0x64, 0x21, 0x0a, 0x00
.L_0:


//--------------------- .nv.shared.reserved.0     --------------------------
	.section	.nv.shared.reserved.0,"aw",@nobits
	.weak		__nv_reservedSMEM_offset_0_alias
	.size		__nv_reservedSMEM_offset_0_alias, 0, 64
	.other		__nv_reservedSMEM_offset_0_alias,@"STO_CUDA_RESERVED_SHARED STV_DEFAULT"
__nv_reservedSMEM_offset_0_alias:
	.zero		0
	.zero		64


//--------------------- .nv.constant0._Z12hello_kernelv --------------------------
	.section	.nv.constant0._Z12hello_kernelv,"a",@progbits
	.sectionflags	@""
	.align	4
.nv.constant0._Z12hello_kernelv:
	.zero		896


//--------------------- SYMBOLS --------------------------

	.type		.nv.reservedSmem.offset0,@object
	.size		.nv.reservedSmem.offset0,0x4
	.type		vprintf,@function
